//
// Generated by NVIDIA NVVM Compiler
//
// Compiler Build ID: CL-36424714
// Cuda compilation tools, release 13.0, V13.0.88
// Based on NVVM 20.0.0
//

.version 9.0
.target sm_100
.address_size 64

	// .globl	tiled_sgemm
// _ZZ11tiled_sgemmE2Ab has been demoted
// _ZZ11tiled_sgemmE2Bb has been demoted

.visible .entry tiled_sgemm(
	.param .u64 tiled_sgemm_param_0,
	.param .u64 tiled_sgemm_param_1,
	.param .u64 tiled_sgemm_param_2,
	.param .f32 tiled_sgemm_param_3,
	.param .u64 .ptr .align 1 tiled_sgemm_param_4,
	.param .u64 tiled_sgemm_param_5,
	.param .u64 .ptr .align 1 tiled_sgemm_param_6,
	.param .u64 tiled_sgemm_param_7,
	.param .f32 tiled_sgemm_param_8,
	.param .u64 .ptr .align 1 tiled_sgemm_param_9,
	.param .u64 tiled_sgemm_param_10
)
{
	.reg .pred 	%p<4>;
	.reg .b32 	%r<33>;
	.reg .b32 	%f<163>;
	.reg .b64 	%rd<74>;
	// demoted variable
	.shared .align 4 .b8 _ZZ11tiled_sgemmE2Ab[4096];
	// demoted variable
	.shared .align 4 .b8 _ZZ11tiled_sgemmE2Bb[4096];
	ld.param.u64 	%rd16, [tiled_sgemm_param_2];
	ld.param.u64 	%rd17, [tiled_sgemm_param_4];
	ld.param.u64 	%rd19, [tiled_sgemm_param_6];
	ld.param.u64 	%rd20, [tiled_sgemm_param_7];
	mov.u32 	%r9, %tid.x;
	cvt.u64.u32 	%rd1, %r9;
	mov.u32 	%r10, %tid.y;
	cvt.u64.u32 	%rd2, %r10;
	mov.u32 	%r11, %ctaid.x;
	mul.wide.u32 	%rd23, %r11, 32;
	add.s64 	%rd3, %rd23, %rd1;
	mov.u32 	%r12, %ctaid.y;
	shl.b32 	%r13, %r12, 5;
	add.s32 	%r14, %r13, %r10;
	cvt.u64.u32 	%rd4, %r14;
	setp.lt.u64 	%p1, %rd16, 32;
	mov.f32 	%f147, 0f00000000;
	mov.f32 	%f148, %f147;
	mov.f32 	%f149, %f147;
	mov.f32 	%f150, %f147;
	mov.f32 	%f151, %f147;
	mov.f32 	%f152, %f147;
	mov.f32 	%f153, %f147;
	mov.f32 	%f154, %f147;
	@%p1 bra 	$L__BB0_5;
	cvt.u32.u64 	%r15, %rd2;
	cvt.u32.u64 	%r16, %rd1;
	shl.b32 	%r17, %r16, 2;
	mov.u32 	%r18, _ZZ11tiled_sgemmE2Ab;
	add.s32 	%r19, %r18, %r17;
	mov.u32 	%r20, _ZZ11tiled_sgemmE2Bb;
	add.s32 	%r21, %r20, %r17;
	shl.b32 	%r22, %r15, 7;
	add.s32 	%r1, %r19, %r22;
	mul.lo.s64 	%rd5, %rd20, %rd4;
	add.s32 	%r2, %r21, %r22;
	shl.b64 	%rd6, %rd20, 2;
	shl.b64 	%rd7, %rd20, 3;
	shl.b64 	%rd8, %rd20, 4;
	shr.u64 	%rd9, %rd16, 5;
	cvta.to.global.u64 	%rd10, %rd17;
	cvta.to.global.u64 	%rd11, %rd19;
	mov.b64 	%rd72, 0;
	mov.f32 	%f147, 0f00000000;
	add.s32 	%r26, %r22, %r20;
	add.s32 	%r3, %r26, 2048;
	shl.b64 	%rd37, %rd6, 2;
	shl.b64 	%rd41, %rd7, 2;
	shl.b64 	%rd47, %rd8, 2;
$L__BB0_2:
	ld.param.u64 	%rd69, [tiled_sgemm_param_5];
	cvt.u32.u64 	%r27, %rd1;
	shl.b32 	%r28, %r27, 2;
	mov.u32 	%r29, _ZZ11tiled_sgemmE2Ab;
	add.s32 	%r30, %r28, %r29;
	add.s32 	%r31, %r30, 256;
	shl.b64 	%rd26, %rd72, 5;
	add.s64 	%rd27, %rd26, %rd1;
	add.s64 	%rd28, %rd26, %rd2;
	mad.lo.s64 	%rd29, %rd28, %rd69, %rd3;
	shl.b64 	%rd30, %rd29, 2;
	add.s64 	%rd31, %rd10, %rd30;
	ld.global.f32 	%f37, [%rd31];
	st.shared.f32 	[%r1], %f37;
	add.s64 	%rd32, %rd27, %rd5;
	shl.b64 	%rd33, %rd32, 2;
	add.s64 	%rd34, %rd11, %rd33;
	ld.global.f32 	%f38, [%rd34];
	st.shared.f32 	[%r2], %f38;
	shl.b64 	%rd35, %rd69, 4;
	add.s64 	%rd36, %rd31, %rd35;
	ld.global.f32 	%f39, [%rd36];
	st.shared.f32 	[%r1+512], %f39;
	add.s64 	%rd38, %rd34, %rd37;
	ld.global.f32 	%f40, [%rd38];
	st.shared.f32 	[%r2+512], %f40;
	shl.b64 	%rd39, %rd69, 5;
	add.s64 	%rd40, %rd31, %rd39;
	ld.global.f32 	%f41, [%rd40];
	st.shared.f32 	[%r1+1024], %f41;
	add.s64 	%rd42, %rd34, %rd41;
	ld.global.f32 	%f42, [%rd42];
	st.shared.f32 	[%r2+1024], %f42;
	add.s64 	%rd43, %rd40, %rd35;
	ld.global.f32 	%f43, [%rd43];
	st.shared.f32 	[%r1+1536], %f43;
	add.s64 	%rd44, %rd42, %rd37;
	ld.global.f32 	%f44, [%rd44];
	st.shared.f32 	[%r2+1536], %f44;
	shl.b64 	%rd45, %rd69, 6;
	add.s64 	%rd46, %rd31, %rd45;
	ld.global.f32 	%f45, [%rd46];
	st.shared.f32 	[%r1+2048], %f45;
	add.s64 	%rd48, %rd34, %rd47;
	ld.global.f32 	%f46, [%rd48];
	st.shared.f32 	[%r2+2048], %f46;
	add.s64 	%rd49, %rd46, %rd35;
	ld.global.f32 	%f47, [%rd49];
	st.shared.f32 	[%r1+2560], %f47;
	add.s64 	%rd50, %rd48, %rd37;
	ld.global.f32 	%f48, [%rd50];
	st.shared.f32 	[%r2+2560], %f48;
	add.s64 	%rd51, %rd46, %rd39;
	ld.global.f32 	%f49, [%rd51];
	st.shared.f32 	[%r1+3072], %f49;
	add.s64 	%rd52, %rd48, %rd41;
	ld.global.f32 	%f50, [%rd52];
	st.shared.f32 	[%r2+3072], %f50;
	add.s64 	%rd53, %rd51, %rd35;
	ld.global.f32 	%f51, [%rd53];
	st.shared.f32 	[%r1+3584], %f51;
	add.s64 	%rd54, %rd52, %rd37;
	ld.global.f32 	%f52, [%rd54];
	st.shared.f32 	[%r2+3584], %f52;
	bar.sync 	0;
	mov.b64 	%rd73, 32;
	mov.u32 	%r32, %r3;
$L__BB0_3:
	ld.shared.f32 	%f53, [%r31+-256];
	ld.shared.f32 	%f54, [%r32+-2048];
	fma.rn.f32 	%f55, %f53, %f54, %f154;
	ld.shared.f32 	%f56, [%r32+-1536];
	fma.rn.f32 	%f57, %f53, %f56, %f153;
	ld.shared.f32 	%f58, [%r32+-1024];
	fma.rn.f32 	%f59, %f53, %f58, %f152;
	ld.shared.f32 	%f60, [%r32+-512];
	fma.rn.f32 	%f61, %f53, %f60, %f151;
	ld.shared.f32 	%f62, [%r32];
	fma.rn.f32 	%f63, %f53, %f62, %f150;
	ld.shared.f32 	%f64, [%r32+512];
	fma.rn.f32 	%f65, %f53, %f64, %f149;
	ld.shared.f32 	%f66, [%r32+1024];
	fma.rn.f32 	%f67, %f53, %f66, %f148;
	ld.shared.f32 	%f68, [%r32+1536];
	fma.rn.f32 	%f69, %f53, %f68, %f147;
	ld.shared.f32 	%f70, [%r31+-128];
	ld.shared.f32 	%f71, [%r32+-2044];
	fma.rn.f32 	%f72, %f70, %f71, %f55;
	ld.shared.f32 	%f73, [%r32+-1532];
	fma.rn.f32 	%f74, %f70, %f73, %f57;
	ld.shared.f32 	%f75, [%r32+-1020];
	fma.rn.f32 	%f76, %f70, %f75, %f59;
	ld.shared.f32 	%f77, [%r32+-508];
	fma.rn.f32 	%f78, %f70, %f77, %f61;
	ld.shared.f32 	%f79, [%r32+4];
	fma.rn.f32 	%f80, %f70, %f79, %f63;
	ld.shared.f32 	%f81, [%r32+516];
	fma.rn.f32 	%f82, %f70, %f81, %f65;
	ld.shared.f32 	%f83, [%r32+1028];
	fma.rn.f32 	%f84, %f70, %f83, %f67;
	ld.shared.f32 	%f85, [%r32+1540];
	fma.rn.f32 	%f86, %f70, %f85, %f69;
	ld.shared.f32 	%f87, [%r31];
	ld.shared.f32 	%f88, [%r32+-2040];
	fma.rn.f32 	%f89, %f87, %f88, %f72;
	ld.shared.f32 	%f90, [%r32+-1528];
	fma.rn.f32 	%f91, %f87, %f90, %f74;
	ld.shared.f32 	%f92, [%r32+-1016];
	fma.rn.f32 	%f93, %f87, %f92, %f76;
	ld.shared.f32 	%f94, [%r32+-504];
	fma.rn.f32 	%f95, %f87, %f94, %f78;
	ld.shared.f32 	%f96, [%r32+8];
	fma.rn.f32 	%f97, %f87, %f96, %f80;
	ld.shared.f32 	%f98, [%r32+520];
	fma.rn.f32 	%f99, %f87, %f98, %f82;
	ld.shared.f32 	%f100, [%r32+1032];
	fma.rn.f32 	%f101, %f87, %f100, %f84;
	ld.shared.f32 	%f102, [%r32+1544];
	fma.rn.f32 	%f103, %f87, %f102, %f86;
	ld.shared.f32 	%f104, [%r31+128];
	ld.shared.f32 	%f105, [%r32+-2036];
	fma.rn.f32 	%f154, %f104, %f105, %f89;
	ld.shared.f32 	%f106, [%r32+-1524];
	fma.rn.f32 	%f153, %f104, %f106, %f91;
	ld.shared.f32 	%f107, [%r32+-1012];
	fma.rn.f32 	%f152, %f104, %f107, %f93;
	ld.shared.f32 	%f108, [%r32+-500];
	fma.rn.f32 	%f151, %f104, %f108, %f95;
	ld.shared.f32 	%f109, [%r32+12];
	fma.rn.f32 	%f150, %f104, %f109, %f97;
	ld.shared.f32 	%f110, [%r32+524];
	fma.rn.f32 	%f149, %f104, %f110, %f99;
	ld.shared.f32 	%f111, [%r32+1036];
	fma.rn.f32 	%f148, %f104, %f111, %f101;
	ld.shared.f32 	%f112, [%r32+1548];
	fma.rn.f32 	%f147, %f104, %f112, %f103;
	add.s64 	%rd73, %rd73, -4;
	add.s32 	%r32, %r32, 16;
	add.s32 	%r31, %r31, 512;
	setp.ne.s64 	%p2, %rd73, 0;
	@%p2 bra 	$L__BB0_3;
	bar.sync 	0;
	add.s64 	%rd72, %rd72, 1;
	setp.ne.s64 	%p3, %rd72, %rd9;
	@%p3 bra 	$L__BB0_2;
$L__BB0_5:
	ld.param.u64 	%rd71, [tiled_sgemm_param_10];
	ld.param.u64 	%rd70, [tiled_sgemm_param_9];
	ld.param.f32 	%f138, [tiled_sgemm_param_8];
	ld.param.f32 	%f137, [tiled_sgemm_param_3];
	cvta.to.global.u64 	%rd55, %rd70;
	fma.rn.f32 	%f113, %f137, %f154, %f138;
	mad.lo.s64 	%rd56, %rd71, %rd4, %rd3;
	shl.b64 	%rd57, %rd56, 2;
	add.s64 	%rd58, %rd55, %rd57;
	ld.global.f32 	%f114, [%rd58];
	mul.f32 	%f115, %f114, %f113;
	st.global.f32 	[%rd58], %f115;
	fma.rn.f32 	%f116, %f137, %f153, %f138;
	shl.b64 	%rd59, %rd71, 4;
	add.s64 	%rd60, %rd58, %rd59;
	ld.global.f32 	%f117, [%rd60];
	mul.f32 	%f118, %f117, %f116;
	st.global.f32 	[%rd60], %f118;
	fma.rn.f32 	%f119, %f137, %f152, %f138;
	shl.b64 	%rd61, %rd71, 5;
	add.s64 	%rd62, %rd58, %rd61;
	ld.global.f32 	%f120, [%rd62];
	mul.f32 	%f121, %f120, %f119;
	st.global.f32 	[%rd62], %f121;
	fma.rn.f32 	%f122, %f137, %f151, %f138;
	add.s64 	%rd63, %rd62, %rd59;
	ld.global.f32 	%f123, [%rd63];
	mul.f32 	%f124, %f123, %f122;
	st.global.f32 	[%rd63], %f124;
	fma.rn.f32 	%f125, %f137, %f150, %f138;
	shl.b64 	%rd64, %rd71, 6;
	add.s64 	%rd65, %rd58, %rd64;
	ld.global.f32 	%f126, [%rd65];
	mul.f32 	%f127, %f126, %f125;
	st.global.f32 	[%rd65], %f127;
	fma.rn.f32 	%f128, %f137, %f149, %f138;
	add.s64 	%rd66, %rd65, %rd59;
	ld.global.f32 	%f129, [%rd66];
	mul.f32 	%f130, %f129, %f128;
	st.global.f32 	[%rd66], %f130;
	fma.rn.f32 	%f131, %f137, %f148, %f138;
	add.s64 	%rd67, %rd65, %rd61;
	ld.global.f32 	%f132, [%rd67];
	mul.f32 	%f133, %f132, %f131;
	st.global.f32 	[%rd67], %f133;
	fma.rn.f32 	%f134, %f137, %f147, %f138;
	add.s64 	%rd68, %rd67, %rd59;
	ld.global.f32 	%f135, [%rd68];
	mul.f32 	%f136, %f135, %f134;
	st.global.f32 	[%rd68], %f136;
	ret;

}


// ===== COMPILED SASS (sm_100) =====

	.target	sm_100

	.elftype	@"ET_EXEC"


//--------------------- .note.nv.tkinfo           --------------------------
	.section	.note.nv.tkinfo,"",@"SHT_NOTE"
	.sectionflags	@"SHF_NOTE_NV_TKINFO"
	.tkinfo
        /*0018*/ 	.word	0x00000002
        /*0030*/ 	.string	""
        /*0030*/ 	.string	"ptxas"
        /*0030*/ 	.string	"Cuda compilation tools, release 13.0, V13.0.88"
        /*0030*/ 	.string	"Build cuda_13.0.r13.0/compiler.36424714_0"
        /*0030*/ 	.string	"-arch sm_100 -m 64 "



//--------------------- .note.nv.cuinfo           --------------------------
	.section	.note.nv.cuinfo,"",@"SHT_NOTE"
	.sectionflags	@"SHF_NOTE_NV_CUINFO"
        /*0018*/ 	.short	0x0002
        /*001a*/ 	.short	0x0064
        /*001c*/ 	.short	0x0082
	.zero		2


//--------------------- .nv.info                  --------------------------
	.section	.nv.info,"",@"SHT_CUDA_INFO"
	.align	4


	//----- nvinfo : EIATTR_REGCOUNT
	.align		4
        /*0000*/ 	.byte	0x04, 0x2f
        /*0002*/ 	.short	(.L_1 - .L_0)
	.align		4
.L_0:
        /*0004*/ 	.word	index@(tiled_sgemm)
        /*0008*/ 	.word	0x00000032


	//----- nvinfo : EIATTR_FRAME_SIZE
	.align		4
.L_1:
        /*000c*/ 	.byte	0x04, 0x11
        /*000e*/ 	.short	(.L_3 - .L_2)
	.align		4
.L_2:
        /*0010*/ 	.word	index@(tiled_sgemm)
        /*0014*/ 	.word	0x00000000


	//----- nvinfo : EIATTR_MIN_STACK_SIZE
	.align		4
.L_3:
        /*0018*/ 	.byte	0x04, 0x12
        /*001a*/ 	.short	(.L_5 - .L_4)
	.align		4
.L_4:
        /*001c*/ 	.word	index@(tiled_sgemm)
        /*0020*/ 	.word	0x00000000
.L_5:


//--------------------- .nv.compat                --------------------------
	.section	.nv.compat,"",@"SHT_CUDA_COMPAT_INFO"
	.align	4
        /*0000*/ 	.byte	0x02, 0x09, 0x00, 0x00, 0x02, 0x02, 0x01, 0x00, 0x02, 0x05, 0x05, 0x00, 0x03, 0x07, 0x01, 0x01
        /*0010*/ 	.byte	0x02, 0x03, 0x00, 0x00, 0x02, 0x06, 0x01, 0x00, 0x04, 0x0b, 0x08, 0x00, 0x09, 0x00, 0x00, 0x00
        /*0020*/ 	.byte	0x00, 0x00, 0x00, 0x00


//--------------------- .nv.info.tiled_sgemm      --------------------------
	.section	.nv.info.tiled_sgemm,"",@"SHT_CUDA_INFO"
	.sectionflags	@""
	.align	4


	//----- nvinfo : EIATTR_CUDA_API_VERSION
	.align		4
        /*0000*/ 	.byte	0x04, 0x37
        /*0002*/ 	.short	(.L_7 - .L_6)
.L_6:
        /*0004*/ 	.word	0x00000082


	//----- nvinfo : EIATTR_KPARAM_INFO
	.align		4
.L_7:
        /*0008*/ 	.byte	0x04, 0x17
        /*000a*/ 	.short	(.L_9 - .L_8)
.L_8:
        /*000c*/ 	.word	0x00000000
        /*0010*/ 	.short	0x000a
        /*0012*/ 	.short	0x0050
        /*0014*/ 	.byte	0x00, 0xf0, 0x21, 0x00


	//----- nvinfo : EIATTR_KPARAM_INFO
	.align		4
.L_9:
        /*0018*/ 	.byte	0x04, 0x17
        /*001a*/ 	.short	(.L_11 - .L_10)
.L_10:
        /*001c*/ 	.word	0x00000000
        /*0020*/ 	.short	0x0009
        /*0022*/ 	.short	0x0048
        /*0024*/ 	.byte	0x00, 0xf5, 0x21, 0x00


	//----- nvinfo : EIATTR_KPARAM_INFO
	.align		4
.L_11:
        /*0028*/ 	.byte	0x04, 0x17
        /*002a*/ 	.short	(.L_13 - .L_12)
.L_12:
        /*002c*/ 	.word	0x00000000
        /*0030*/ 	.short	0x0008
        /*0032*/ 	.short	0x0040
        /*0034*/ 	.byte	0x00, 0xf0, 0x11, 0x00


	//----- nvinfo : EIATTR_KPARAM_INFO
	.align		4
.L_13:
        /*0038*/ 	.byte	0x04, 0x17
        /*003a*/ 	.short	(.L_15 - .L_14)
.L_14:
        /*003c*/ 	.word	0x00000000
        /*0040*/ 	.short	0x0007
        /*0042*/ 	.short	0x0038
        /*0044*/ 	.byte	0x00, 0xf0, 0x21, 0x00


	//----- nvinfo : EIATTR_KPARAM_INFO
	.align		4
.L_15:
        /*0048*/ 	.byte	0x04, 0x17
        /*004a*/ 	.short	(.L_17 - .L_16)
.L_16:
        /*004c*/ 	.word	0x00000000
        /*0050*/ 	.short	0x0006
        /*0052*/ 	.short	0x0030
        /*0054*/ 	.byte	0x00, 0xf5, 0x21, 0x00


	//----- nvinfo : EIATTR_KPARAM_INFO
	.align		4
.L_17:
        /*0058*/ 	.byte	0x04, 0x17
        /*005a*/ 	.short	(.L_19 - .L_18)
.L_18:
        /*005c*/ 	.word	0x00000000
        /*0060*/ 	.short	0x0005
        /*0062*/ 	.short	0x0028
        /*0064*/ 	.byte	0x00, 0xf0, 0x21, 0x00


	//----- nvinfo : EIATTR_KPARAM_INFO
	.align		4
.L_19:
        /*0068*/ 	.byte	0x04, 0x17
        /*006a*/ 	.short	(.L_21 - .L_20)
.L_20:
        /*006c*/ 	.word	0x00000000
        /*0070*/ 	.short	0x0004
        /*0072*/ 	.short	0x0020
        /*0074*/ 	.byte	0x00, 0xf5, 0x21, 0x00


	//----- nvinfo : EIATTR_KPARAM_INFO
	.align		4
.L_21:
        /*0078*/ 	.byte	0x04, 0x17
        /*007a*/ 	.short	(.L_23 - .L_22)
.L_22:
        /*007c*/ 	.word	0x00000000
        /*0080*/ 	.short	0x0003
        /*0082*/ 	.short	0x0018
        /*0084*/ 	.byte	0x00, 0xf0, 0x11, 0x00


	//----- nvinfo : EIATTR_KPARAM_INFO
	.align		4
.L_23:
        /*0088*/ 	.byte	0x04, 0x17
        /*008a*/ 	.short	(.L_25 - .L_24)
.L_24:
        /*008c*/ 	.word	0x00000000
        /*0090*/ 	.short	0x0002
        /*0092*/ 	.short	0x0010
        /*0094*/ 	.byte	0x00, 0xf0, 0x21, 0x00


	//----- nvinfo : EIATTR_KPARAM_INFO
	.align		4
.L_25:
        /*0098*/ 	.byte	0x04, 0x17
        /*009a*/ 	.short	(.L_27 - .L_26)
.L_26:
        /*009c*/ 	.word	0x00000000
        /*00a0*/ 	.short	0x0001
        /*00a2*/ 	.short	0x0008
        /*00a4*/ 	.byte	0x00, 0xf0, 0x21, 0x00


	//----- nvinfo : EIATTR_KPARAM_INFO
	.align		4
.L_27:
        /*00a8*/ 	.byte	0x04, 0x17
        /*00aa*/ 	.short	(.L_29 - .L_28)
.L_28:
        /*00ac*/ 	.word	0x00000000
        /*00b0*/ 	.short	0x0000
        /*00b2*/ 	.short	0x0000
        /*00b4*/ 	.byte	0x00, 0xf0, 0x21, 0x00


	//----- nvinfo : EIATTR_SPARSE_MMA_MASK
	.align		4
.L_29:
        /*00b8*/ 	.byte	0x03, 0x50
        /*00ba*/ 	.short	0x0000


	//----- nvinfo : EIATTR_MAXREG_COUNT
	.align		4
        /*00bc*/ 	.byte	0x03, 0x1b
        /*00be*/ 	.short	0x00ff


	//----- nvinfo : EIATTR_NUM_BARRIERS
	.align		4
        /*00c0*/ 	.byte	0x02, 0x4c
        /*00c2*/ 	.byte	0x01
	.zero		1


	//----- nvinfo : EIATTR_MERCURY_ISA_VERSION
	.align		4
        /*00c4*/ 	.byte	0x03, 0x5f
        /*00c6*/ 	.short	0x0101


	//----- nvinfo : EIATTR_VRC_CTA_INIT_COUNT
	.align		4
        /*00c8*/ 	.byte	0x02, 0x4a
	.zero		1
	.zero		1


	//----- nvinfo : EIATTR_EXIT_INSTR_OFFSETS
	.align		4
        /*00cc*/ 	.byte	0x04, 0x1c
        /*00ce*/ 	.short	(.L_31 - .L_30)


	//   ....[0]....
.L_30:
        /*00d0*/ 	.word	0x00001010


	//----- nvinfo : EIATTR_CBANK_PARAM_SIZE
	.align		4
.L_31:
        /*00d4*/ 	.byte	0x03, 0x19
        /*00d6*/ 	.short	0x0058


	//----- nvinfo : EIATTR_PARAM_CBANK
	.align		4
        /*00d8*/ 	.byte	0x04, 0x0a
        /*00da*/ 	.short	(.L_33 - .L_32)
	.align		4
.L_32:
        /*00dc*/ 	.word	index@(.nv.constant0.tiled_sgemm)
        /*00e0*/ 	.short	0x0380
        /*00e2*/ 	.short	0x0058


	//----- nvinfo : EIATTR_SW_WAR
	.align		4
.L_33:
        /*00e4*/ 	.byte	0x04, 0x36
        /*00e6*/ 	.short	(.L_35 - .L_34)
.L_34:
        /*00e8*/ 	.word	0x00000008
.L_35:


//--------------------- .nv.callgraph             --------------------------
	.section	.nv.callgraph,"",@"SHT_CUDA_CALLGRAPH"
	.align	4
	.sectionentsize	8
	.align		4
        /*0000*/ 	.word	0x00000000
	.align		4
        /*0004*/ 	.word	0xffffffff
	.align		4
        /*0008*/ 	.word	0x00000000
	.align		4
        /*000c*/ 	.word	0xfffffffe
	.align		4
        /*0010*/ 	.word	0x00000000
	.align		4
        /*0014*/ 	.word	0xfffffffd
	.align		4
        /*0018*/ 	.word	0x00000000
	.align		4
        /*001c*/ 	.word	0xfffffffc


//--------------------- .text.tiled_sgemm         --------------------------
	.section	.text.tiled_sgemm,"ax",@progbits
	.align	128
        .global         tiled_sgemm
        .type           tiled_sgemm,@function
        .size           tiled_sgemm,(.L_x_4 - tiled_sgemm)
        .other          tiled_sgemm,@"STO_CUDA_ENTRY STV_DEFAULT"
tiled_sgemm:
.text.tiled_sgemm:
[----:B------:R-:W-:Y:S01]  /*0000*/  LDC R1, c[0x0][0x37c] ;  /* 0x0000df00ff017b82 */ /* 0x000fe20000000800 */
[----:B------:R-:W0:Y:S01]  /*0010*/  LDCU.64 UR4, c[0x0][0x390] ;  /* 0x00007200ff0477ac */ /* 0x000e220008000a00 */
[----:B------:R-:W1:Y:S01]  /*0020*/  S2R R45, SR_CTAID.X ;  /* 0x00000000002d7919 */ /* 0x000e620000002500 */
[----:B------:R-:W-:Y:S02]  /*0030*/  HFMA2 R47, -RZ, RZ, 0, 0 ;  /* 0x00000000ff2f7431 */ /* 0x000fe400000001ff */
[----:B------:R-:W-:Y:S02]  /*0040*/  IMAD.MOV.U32 R42, RZ, RZ, RZ ;  /* 0x000000ffff2a7224 */ /* 0x000fe400078e00ff */
[----:B------:R-:W-:Y:S01]  /*0050*/  HFMA2 R24, -RZ, RZ, 0, 0 ;  /* 0x00000000ff187431 */ /* 0x000fe200000001ff */
[----:B------:R-:W1:Y:S01]  /*0060*/  S2R R46, SR_TID.X ;  /* 0x00000000002e7919 */ /* 0x000e620000002100 */
[----:B------:R-:W-:Y:S01]  /*0070*/  MOV R33, RZ ;  /* 0x000000ff00217202 */ /* 0x000fe20000000f00 */
[----:B------:R-:W-:Y:S01]  /*0080*/  IMAD.MOV.U32 R28, RZ, RZ, RZ ;  /* 0x000000ffff1c7224 */ /* 0x000fe200078e00ff */
[----:B------:R-:W-:Y:S01]  /*0090*/  CS2R R20, SRZ ;  /* 0x0000000000147805 */ /* 0x000fe2000001ff00 */
[----:B------:R-:W2:Y:S01]  /*00a0*/  S2R R0, SR_TID.Y ;  /* 0x0000000000007919 */ /* 0x000ea20000002200 */
[----:B------:R-:W-:Y:S01]  /*00b0*/  CS2R R12, SRZ ;  /* 0x00000000000c7805 */ /* 0x000fe2000001ff00 */
[----:B------:R-:W3:Y:S01]  /*00c0*/  LDCU.64 UR18, c[0x0][0x358] ;  /* 0x00006b00ff1277ac */ /* 0x000ee20008000a00 */
[----:B------:R-:W2:Y:S01]  /*00d0*/  S2R R41, SR_CTAID.Y ;  /* 0x0000000000297919 */ /* 0x000ea20000002600 */
[----:B0-----:R-:W-:-:S04]  /*00e0*/  UISETP.GE.U32.AND UP0, UPT, UR4, 0x20, UPT ;  /* 0x000000200400788c */ /* 0x001fc8000bf06070 */
[----:B------:R-:W-:Y:S01]  /*00f0*/  UISETP.GE.U32.AND.EX UP0, UPT, UR5, URZ, UPT, UP0 ;  /* 0x000000ff0500728c */ /* 0x000fe2000bf06100 */
[----:B-1----:R-:W-:-:S04]  /*0100*/  IMAD.WIDE.U32 R44, R45, 0x20, R46 ;  /* 0x000000202d2c7825 */ /* 0x002fc800078e002e */
[----:B--2---:R-:W-:-:S04]  /*0110*/  IMAD R41, R41, 0x20, R0 ;  /* 0x0000002029297824 */ /* 0x004fc800078e0200 */
[----:B---3--:R-:W-:Y:S05]  /*0120*/  BRA.U !UP0, `(.L_x_0) ;  /* 0x0000000908d07547 */ /* 0x008fea000b800000 */
[----:B------:R-:W0:Y:S01]  /*0130*/  S2UR UR6, SR_CgaCtaId ;  /* 0x00000000000679c3 */ /* 0x000e220000008800 */
[----:B------:R-:W1:Y:S01]  /*0140*/  LDCU.64 UR16, c[0x0][0x3b8] ;  /* 0x00007700ff1077ac */ /* 0x000e620008000a00 */
[----:B------:R-:W-:Y:S01]  /*0150*/  MOV R42, RZ ;  /* 0x000000ff002a7202 */ /* 0x000fe20000000f00 */
[----:B------:R-:W-:Y:S02]  /*0160*/  USHF.R.U64 UR13, UR4, 0x5, UR5 ;  /* 0x00000005040d7899 */ /* 0x000fe40008001205 */
[----:B------:R-:W-:Y:S01]  /*0170*/  USHF.R.U32.HI UR14, URZ, 0x5, UR5 ;  /* 0x00000005ff0e7899 */ /* 0x000fe20008011605 */
[----:B------:R-:W-:Y:S02]  /*0180*/  UMOV UR4, 0x400 ;  /* 0x0000040000047882 */ /* 0x000fe40000000000 */
[----:B------:R-:W-:Y:S02]  /*0190*/  UIADD3 UR5, UPT, UPT, UR4, 0x1000, URZ ;  /* 0x0000100004057890 */ /* 0x000fe4000fffe0ff */
[----:B-1----:R-:W-:-:S02]  /*01a0*/  USHF.L.U64.HI UR12, UR16, 0x2, UR17 ;  /* 0x00000002100c7899 */ /* 0x002fc40008010211 */
[----:B------:R-:W-:Y:S02]  /*01b0*/  USHF.L.U32 UR11, UR16, 0x2, URZ ;  /* 0x00000002100b7899 */ /* 0x000fe400080006ff */
[----:B------:R-:W-:Y:S02]  /*01c0*/  USHF.L.U64.HI UR10, UR16, 0x3, UR17 ;  /* 0x00000003100a7899 */ /* 0x000fe40008010211 */
[----:B0-----:R-:W-:Y:S02]  /*01d0*/  ULEA UR4, UR6, UR4, 0x18 ;  /* 0x0000000406047291 */ /* 0x001fe4000f8ec0ff */
[----:B------:R-:W-:Y:S02]  /*01e0*/  ULEA UR5, UR6, UR5, 0x18 ;  /* 0x0000000506057291 */ /* 0x000fe4000f8ec0ff */
[----:B------:R-:W-:Y:S02]  /*01f0*/  USHF.L.U32 UR9, UR16, 0x3, URZ ;  /* 0x0000000310097899 */ /* 0x000fe400080006ff */
[----:B------:R-:W-:Y:S01]  /*0200*/  LEA R3, R46, UR4, 0x2 ;  /* 0x000000042e037c11 */ /* 0x000fe2000f8e10ff */
[----:B------:R-:W-:Y:S01]  /*0210*/  USHF.L.U64.HI UR8, UR16, 0x4, UR17 ;  /* 0x0000000410087899 */ /* 0x000fe20008010211 */
[----:B------:R-:W-:Y:S01]  /*0220*/  LEA R38, R0, UR5, 0x7 ;  /* 0x0000000500267c11 */ /* 0x000fe2000f8e38ff */
[----:B------:R-:W-:Y:S01]  /*0230*/  USHF.L.U32 UR15, UR16, 0x4, URZ ;  /* 0x00000004100f7899 */ /* 0x000fe200080006ff */
[----:B------:R-:W-:Y:S01]  /*0240*/  LEA R39, R46, UR5, 0x2 ;  /* 0x000000052e277c11 */ /* 0x000fe2000f8e10ff */
[----:B------:R-:W-:Y:S01]  /*0250*/  IMAD R40, R0, 0x80, R3 ;  /* 0x0000008000287824 */ /* 0x000fe200078e0203 */
[----:B------:R-:W-:Y:S01]  /*0260*/  USHF.L.U64.HI UR12, UR11, 0x2, UR12 ;  /* 0x000000020b0c7899 */ /* 0x000fe2000801020c */
[----:B------:R-:W-:Y:S01]  /*0270*/  VIADD R38, R38, 0x800 ;  /* 0x0000080026267836 */ /* 0x000fe20000000000 */
[----:B------:R-:W-:Y:S01]  /*0280*/  LEA R39, R0, R39, 0x7 ;  /* 0x0000002700277211 */ /* 0x000fe200078e38ff */
[----:B------:R-:W-:-:S02]  /*0290*/  USHF.L.U64.HI UR10, UR9, 0x2, UR10 ;  /* 0x00000002090a7899 */ /* 0x000fc4000801020a */
[----:B------:R-:W-:Y:S02]  /*02a0*/  USHF.L.U32 UR11, UR11, 0x2, URZ ;  /* 0x000000020b0b7899 */ /* 0x000fe400080006ff */
[----:B------:R-:W-:Y:S02]  /*02b0*/  USHF.L.U32 UR9, UR9, 0x2, URZ ;  /* 0x0000000209097899 */ /* 0x000fe400080006ff */
[----:B------:R-:W-:Y:S01]  /*02c0*/  USHF.L.U64.HI UR8, UR15, 0x2, UR8 ;  /* 0x000000020f087899 */ /* 0x000fe20008010208 */
[----:B------:R-:W-:Y:S01]  /*02d0*/  UMOV UR5, URZ ;  /* 0x000000ff00057c82 */ /* 0x000fe20008000000 */
[----:B------:R-:W-:-:S10]  /*02e0*/  UMOV UR6, URZ ;  /* 0x000000ff00067c82 */ /* 0x000fd40008000000 */
.L_x_2:
[----:B------:R-:W0:Y:S01]  /*02f0*/  LDCU.128 UR20, c[0x0][0x3a0] ;  /* 0x00007400ff1477ac */ /* 0x000e220008000c00 */
[----:B------:R-:W-:Y:S02]  /*0300*/  USHF.L.U32 UR4, UR5, 0x5, URZ ;  /* 0x0000000505047899 */ /* 0x000fe400080006ff */
[----:B------:R-:W-:Y:S01]  /*0310*/  USHF.L.U64.HI UR7, UR5, 0x5, UR6 ;  /* 0x0000000505077899 */ /* 0x000fe20008010206 */
[----:B------:R-:W1:Y:S03]  /*0320*/  LDCU.128 UR24, c[0x0][0x3b0] ;  /* 0x00007600ff1877ac */ /* 0x000e660008000c00 */
[----:B------:R-:W-:-:S04]  /*0330*/  IADD3 R5, P0, PT, R0, UR4, RZ ;  /* 0x0000000400057c10 */ /* 0x000fc8000ff1e0ff */
[----:B------:R-:W-:-:S05]  /*0340*/  IADD3.X R2, PT, PT, RZ, UR7, RZ, P0, !PT ;  /* 0x00000007ff027c10 */ /* 0x000fca00087fe4ff */
[----:B0-----:R-:W-:Y:S02]  /*0350*/  IMAD R4, R2, UR22, RZ ;  /* 0x0000001602047c24 */ /* 0x001fe4000f8e02ff */
[----:B------:R-:W-:-:S04]  /*0360*/  IMAD.WIDE.U32 R2, R5, UR22, R44 ;  /* 0x0000001605027c25 */ /* 0x000fc8000f8e002c */
[----:B------:R-:W-:Y:S01]  /*0370*/  IMAD R5, R5, UR23, R4 ;  /* 0x0000001705057c24 */ /* 0x000fe2000f8e0204 */
[----:B------:R-:W-:-:S03]  /*0380*/  LEA R6, P0, R2, UR20, 0x2 ;  /* 0x0000001402067c11 */ /* 0x000fc6000f8010ff */
[----:B------:R-:W-:-:S05]  /*0390*/  IMAD.IADD R3, R3, 0x1, R5 ;  /* 0x0000000103037824 */ /* 0x000fca00078e0205 */
[----:B------:R-:W-:Y:S02]  /*03a0*/  LEA.HI.X R7, R2, UR21, R3, 0x2, P0 ;  /* 0x0000001502077c11 */ /* 0x000fe400080f1403 */
[----:B------:R-:W-:Y:S01]  /*03b0*/  IADD3 R2, P0, PT, R46, UR4, RZ ;  /* 0x000000042e027c10 */ /* 0x000fe2000ff1e0ff */
[----:B------:R-:W-:Y:S01]  /*03c0*/  IMAD.U32 R37, RZ, RZ, UR22 ;  /* 0x00000016ff257e24 */ /* 0x000fe2000f8e00ff */
[----:B------:R-:W-:Y:S01]  /*03d0*/  USHF.L.U32 UR16, UR22, 0x4, URZ ;  /* 0x0000000416107899 */ /* 0x000fe200080006ff */
[----:B------:R-:W-:Y:S01]  /*03e0*/  MOV R35, UR15 ;  /* 0x0000000f00237c02 */ /* 0x000fe20008000f00 */
[----:B------:R-:W-:Y:S01]  /*03f0*/  USHF.L.U64.HI UR17, UR22, 0x4, UR23 ;  /* 0x0000000416117899 */ /* 0x000fe20008010217 */
[----:B------:R-:W-:Y:S01]  /*0400*/  IADD3.X R3, PT, PT, RZ, UR7, RZ, P0, !PT ;  /* 0x00000007ff037c10 */ /* 0x000fe200087fe4ff */
[----:B------:R0:W2:Y:S01]  /*0410*/  LDG.E R25, desc[UR18][R6.64] ;  /* 0x0000001206197981 */ /* 0x0000a2000c1e1900 */
[----:B------:R-:W-:Y:S01]  /*0420*/  LEA R36, P1, R37, R6, 0x6 ;  /* 0x0000000625247211 */ /* 0x000fe200078230ff */
[----:B------:R-:W-:Y:S01]  /*0430*/  USHF.L.U32 UR4, UR22, 0x5, URZ ;  /* 0x0000000516047899 */ /* 0x000fe200080006ff */
[----:B-1----:R-:W-:Y:S01]  /*0440*/  IMAD.WIDE.U32 R2, R41, UR26, R2 ;  /* 0x0000001a29027c25 */ /* 0x002fe2000f8e0002 */
[----:B------:R-:W-:-:S03]  /*0450*/  USHF.L.U64.HI UR7, UR22, 0x5, UR23 ;  /* 0x0000000516077899 */ /* 0x000fc60008010217 */
[----:B------:R-:W-:Y:S01]  /*0460*/  IMAD R3, R41, UR27, R3 ;  /* 0x0000001b29037c24 */ /* 0x000fe2000f8e0203 */
[----:B------:R-:W-:-:S04]  /*0470*/  LEA R4, P0, R2, UR24, 0x2 ;  /* 0x0000001802047c11 */ /* 0x000fc8000f8010ff */
[----:B------:R-:W-:Y:S01]  /*0480*/  LEA.HI.X R5, R2, UR25, R3, 0x2, P0 ;  /* 0x0000001902057c11 */ /* 0x000fe200080f1403 */
[----:B------:R-:W-:Y:S01]  /*0490*/  IMAD.U32 R3, RZ, RZ, UR22 ;  /* 0x00000016ff037e24 */ /* 0x000fe2000f8e00ff */
[----:B------:R-:W-:Y:S02]  /*04a0*/  MOV R2, UR23 ;  /* 0x0000001700027c02 */ /* 0x000fe40008000f00 */
[----:B------:R-:W-:Y:S02]  /*04b0*/  IADD3 R8, P0, PT, R6, UR16, RZ ;  /* 0x0000001006087c10 */ /* 0x000fe4000ff1e0ff */
[----:B------:R-:W-:Y:S02]  /*04c0*/  LEA.HI.X R37, R3, R7, R2, 0x6, P1 ;  /* 0x0000000703257211 */ /* 0x000fe400008f3402 */
[----:B------:R-:W-:Y:S01]  /*04d0*/  IADD3 R22, P1, PT, R4, UR11, RZ ;  /* 0x0000000b04167c10 */ /* 0x000fe2000ff3e0ff */
[----:B------:R1:W3:Y:S01]  /*04e0*/  LDG.E R2, desc[UR18][R4.64] ;  /* 0x0000001204027981 */ /* 0x0002e2000c1e1900 */
[----:B------:R-:W-:-:S02]  /*04f0*/  IADD3 R30, P2, PT, R6, UR4, RZ ;  /* 0x00000004061e7c10 */ /* 0x000fc4000ff5e0ff */
[----:B------:R-:W-:Y:S02]  /*0500*/  IADD3.X R23, PT, PT, R5, UR12, RZ, P1, !PT ;  /* 0x0000000c05177c10 */ /* 0x000fe40008ffe4ff */
[----:B------:R-:W-:Y:S02]  /*0510*/  IADD3 R14, P1, PT, R4, UR9, RZ ;  /* 0x00000009040e7c10 */ /* 0x000fe4000ff3e0ff */
[----:B------:R-:W-:Y:S01]  /*0520*/  IADD3.X R9, PT, PT, R7, UR17, RZ, P0, !PT ;  /* 0x0000001107097c10 */ /* 0x000fe200087fe4ff */
[----:B------:R-:W4:Y:S01]  /*0530*/  LDG.E R22, desc[UR18][R22.64] ;  /* 0x0000001216167981 */ /* 0x000f22000c1e1900 */
[----:B------:R-:W-:Y:S02]  /*0540*/  IADD3.X R15, PT, PT, R5, UR10, RZ, P1, !PT ;  /* 0x0000000a050f7c10 */ /* 0x000fe40008ffe4ff */
[----:B------:R-:W-:Y:S01]  /*0550*/  LEA R34, P0, R35, R4, 0x2 ;  /* 0x0000000423227211 */ /* 0x000fe200078010ff */
[----:B------:R5:W4:Y:S01]  /*0560*/  LDG.E R3, desc[UR18][R8.64] ;  /* 0x0000001208037981 */ /* 0x000b22000c1e1900 */
[----:B------:R-:W-:-:S02]  /*0570*/  IADD3 R26, P1, PT, R14, UR11, RZ ;  /* 0x0000000b0e1a7c10 */ /* 0x000fc4000ff3e0ff */
[----:B------:R-:W-:Y:S01]  /*0580*/  IADD3.X R31, PT, PT, R7, UR7, RZ, P2, !PT ;  /* 0x00000007071f7c10 */ /* 0x000fe200097fe4ff */
[----:B------:R-:W4:Y:S01]  /*0590*/  LDG.E R18, desc[UR18][R14.64] ;  /* 0x000000120e127981 */ /* 0x000f22000c1e1900 */
[----:B0-----:R-:W-:Y:S02]  /*05a0*/  IADD3 R6, P2, PT, R30, UR16, RZ ;  /* 0x000000101e067c10 */ /* 0x001fe4000ff5e0ff */
[----:B------:R-:W-:Y:S01]  /*05b0*/  IADD3.X R27, PT, PT, R15, UR12, RZ, P1, !PT ;  /* 0x0000000c0f1b7c10 */ /* 0x000fe20008ffe4ff */
[----:B------:R0:W4:Y:S01]  /*05c0*/  LDG.E R19, desc[UR18][R30.64] ;  /* 0x000000121e137981 */ /* 0x000122000c1e1900 */
[----:B------:R-:W-:Y:S02]  /*05d0*/  IADD3.X R35, PT, PT, R5, UR8, RZ, P0, !PT ;  /* 0x0000000805237c10 */ /* 0x000fe400087fe4ff */
[----:B-1----:R-:W-:Y:S01]  /*05e0*/  IADD3 R4, P1, PT, R36, UR16, RZ ;  /* 0x0000001024047c10 */ /* 0x002fe2000ff3e0ff */
[----:B------:R-:W4:Y:S01]  /*05f0*/  LDG.E R16, desc[UR18][R26.64] ;  /* 0x000000121a107981 */ /* 0x000f22000c1e1900 */
[----:B-----5:R-:W-:-:S02]  /*0600*/  IADD3 R8, P0, PT, R34, UR11, RZ ;  /* 0x0000000b22087c10 */ /* 0x020fc4000ff1e0ff */
[----:B------:R-:W-:Y:S01]  /*0610*/  IADD3.X R7, PT, PT, R31, UR17, RZ, P2, !PT ;  /* 0x000000111f077c10 */ /* 0x000fe200097fe4ff */
[----:B------:R-:W5:Y:S01]  /*0620*/  LDG.E R15, desc[UR18][R36.64] ;  /* 0x00000012240f7981 */ /* 0x000f62000c1e1900 */
[----:B------:R-:W-:Y:S02]  /*0630*/  IADD3.X R5, PT, PT, R37, UR17, RZ, P1, !PT ;  /* 0x0000001125057c10 */ /* 0x000fe40008ffe4ff */
[----:B------:R-:W-:Y:S01]  /*0640*/  IADD3.X R9, PT, PT, R35, UR12, RZ, P0, !PT ;  /* 0x0000000c23097c10 */ /* 0x000fe200087fe4ff */
[----:B------:R1:W5:Y:S01]  /*0650*/  LDG.E R17, desc[UR18][R6.64] ;  /* 0x0000001206117981 */ /* 0x000362000c1e1900 */
[----:B0-----:R-:W-:-:S03]  /*0660*/  IADD3 R30, P0, PT, R36, UR4, RZ ;  /* 0x00000004241e7c10 */ /* 0x001fc6000ff1e0ff */
[----:B------:R0:W5:Y:S01]  /*0670*/  LDG.E R11, desc[UR18][R4.64] ;  /* 0x00000012040b7981 */ /* 0x000162000c1e1900 */
[----:B------:R-:W-:-:S03]  /*0680*/  IADD3.X R31, PT, PT, R37, UR7, RZ, P0, !PT ;  /* 0x00000007251f7c10 */ /* 0x000fc600087fe4ff */
[----:B------:R0:W5:Y:S01]  /*0690*/  LDG.E R10, desc[UR18][R8.64] ;  /* 0x00000012080a7981 */ /* 0x000162000c1e1900 */
[----:B-1----:R-:W-:-:S03]  /*06a0*/  IADD3 R6, P1, PT, R34, UR9, RZ ;  /* 0x0000000922067c10 */ /* 0x002fc6000ff3e0ff */
[----:B------:R-:W5:Y:S01]  /*06b0*/  LDG.E R14, desc[UR18][R34.64] ;  /* 0x00000012220e7981 */ /* 0x000f62000c1e1900 */
[----:B0-----:R-:W-:Y:S02]  /*06c0*/  IADD3 R4, P0, PT, R30, UR16, RZ ;  /* 0x000000101e047c10 */ /* 0x001fe4000ff1e0ff */
[----:B------:R-:W-:Y:S01]  /*06d0*/  IADD3.X R7, PT, PT, R35, UR10, RZ, P1, !PT ;  /* 0x0000000a23077c10 */ /* 0x000fe20008ffe4ff */
[----:B------:R-:W5:Y:S01]  /*06e0*/  LDG.E R23, desc[UR18][R30.64] ;  /* 0x000000121e177981 */ /* 0x000f62000c1e1900 */
[----:B------:R-:W-:Y:S02]  /*06f0*/  IADD3 R8, P1, PT, R6, UR11, RZ ;  /* 0x0000000b06087c10 */ /* 0x000fe4000ff3e0ff */
[----:B------:R-:W-:Y:S01]  /*0700*/  IADD3.X R5, PT, PT, R31, UR17, RZ, P0, !PT ;  /* 0x000000111f057c10 */ /* 0x000fe200087fe4ff */
[----:B------:R-:W5:Y:S01]  /*0710*/  LDG.E R26, desc[UR18][R6.64] ;  /* 0x00000012061a7981 */ /* 0x000f62000c1e1900 */
[----:B------:R-:W-:-:S04]  /*0720*/  IADD3.X R9, PT, PT, R7, UR12, RZ, P1, !PT ;  /* 0x0000000c07097c10 */ /* 0x000fc80008ffe4ff */
[----:B------:R-:W5:Y:S04]  /*0730*/  LDG.E R5, desc[UR18][R4.64] ;  /* 0x0000001204057981 */ /* 0x000f68000c1e1900 */
[----:B------:R-:W5:Y:S01]  /*0740*/  LDG.E R8, desc[UR18][R8.64] ;  /* 0x0000001208087981 */ /* 0x000f62000c1e1900 */
[----:B------:R-:W0:Y:S01]  /*0750*/  S2UR UR7, SR_CgaCtaId ;  /* 0x00000000000779c3 */ /* 0x000e220000008800 */
[----:B------:R-:W-:Y:S01]  /*0760*/  UMOV UR4, 0x400 ;  /* 0x0000040000047882 */ /* 0x000fe20000000000 */
[----:B------:R-:W-:-:S04]  /*0770*/  UIADD3 UR5, UP0, UPT, UR5, 0x1, URZ ;  /* 0x0000000105057890 */ /* 0x000fc8000ff1e0ff */
[----:B------:R-:W-:Y:S02]  /*0780*/  UIADD3.X UR6, UPT, UPT, URZ, UR6, URZ, UP0, !UPT ;  /* 0x00000006ff067290 */ /* 0x000fe400087fe4ff */
[----:B------:R-:W-:Y:S02]  /*0790*/  UISETP.NE.U32.AND UP0, UPT, UR5, UR13, UPT ;  /* 0x0000000d0500728c */ /* 0x000fe4000bf05070 */
[----:B0-----:R-:W-:Y:S02]  /*07a0*/  ULEA UR4, UR7, UR4, 0x18 ;  /* 0x0000000407047291 */ /* 0x001fe4000f8ec0ff */
[----:B------:R-:W-:Y:S01]  /*07b0*/  UISETP.NE.AND.EX UP0, UPT, UR6, UR14, UPT, UP0 ;  /* 0x0000000e0600728c */ /* 0x000fe2000bf05300 */
[----:B------:R-:W-:Y:S01]  /*07c0*/  UMOV UR7, 0x20 ;  /* 0x0000002000077882 */ /* 0x000fe20000000000 */
[----:B--2---:R-:W-:Y:S04]  /*07d0*/  STS [R40], R25 ;  /* 0x0000001928007388 */ /* 0x004fe80000000800 */
[----:B---3--:R-:W-:Y:S04]  /*07e0*/  STS [R39], R2 ;  /* 0x0000000227007388 */ /* 0x008fe80000000800 */
[----:B----4-:R0:W-:Y:S04]  /*07f0*/  STS [R40+0x200], R3 ;  /* 0x0002000328007388 */ /* 0x0101e80000000800 */
[----:B------:R1:W-:Y:S04]  /*0800*/  STS [R39+0x200], R22 ;  /* 0x0002001627007388 */ /* 0x0003e80000000800 */
[----:B------:R1:W-:Y:S04]  /*0810*/  STS [R40+0x400], R19 ;  /* 0x0004001328007388 */ /* 0x0003e80000000800 */
[----:B------:R1:W-:Y:S04]  /*0820*/  STS [R39+0x400], R18 ;  /* 0x0004001227007388 */ /* 0x0003e80000000800 */
[----:B-----5:R1:W-:Y:S04]  /*0830*/  STS [R40+0x600], R17 ;  /* 0x0006001128007388 */ /* 0x0203e80000000800 */
[----:B------:R1:W-:Y:S04]  /*0840*/  STS [R39+0x600], R16 ;  /* 0x0006001027007388 */ /* 0x0003e80000000800 */
[----:B------:R1:W-:Y:S04]  /*0850*/  STS [R40+0x800], R15 ;  /* 0x0008000f28007388 */ /* 0x0003e80000000800 */
[----:B------:R1:W-:Y:S04]  /*0860*/  STS [R39+0x800], R14 ;  /* 0x0008000e27007388 */ /* 0x0003e80000000800 */
[----:B------:R1:W-:Y:S04]  /*0870*/  STS [R40+0xa00], R11 ;  /* 0x000a000b28007388 */ /* 0x0003e80000000800 */
[----:B------:R1:W-:Y:S04]  /*0880*/  STS [R39+0xa00], R10 ;  /* 0x000a000a27007388 */ /* 0x0003e80000000800 */
[----:B------:R1:W-:Y:S04]  /*0890*/  STS [R40+0xc00], R23 ;  /* 0x000c001728007388 */ /* 0x0003e80000000800 */
[----:B------:R1:W-:Y:S04]  /*08a0*/  STS [R39+0xc00], R26 ;  /* 0x000c001a27007388 */ /* 0x0003e80000000800 */
[----:B------:R1:W-:Y:S04]  /*08b0*/  STS [R40+0xe00], R5 ;  /* 0x000e000528007388 */ /* 0x0003e80000000800 */
[----:B------:R1:W-:Y:S01]  /*08c0*/  STS [R39+0xe00], R8 ;  /* 0x000e000827007388 */ /* 0x0003e20000000800 */
[----:B0-----:R-:W-:Y:S01]  /*08d0*/  LEA R3, R46, UR4, 0x2 ;  /* 0x000000042e037c11 */ /* 0x001fe2000f8e10ff */
[----:B------:R-:W-:-:S03]  /*08e0*/  IMAD.MOV.U32 R2, RZ, RZ, R38 ;  /* 0x000000ffff027224 */ /* 0x000fc600078e0026 */
[----:B------:R-:W-:Y:S01]  /*08f0*/  IADD3 R3, PT, PT, R3, 0x100, RZ ;  /* 0x0000010003037810 */ /* 0x000fe20007ffe0ff */
[----:B------:R-:W-:Y:S01]  /*0900*/  UMOV UR4, URZ ;  /* 0x000000ff00047c82 */ /* 0x000fe20008000000 */
[----:B------:R-:W-:Y:S06]  /*0910*/  BAR.SYNC.DEFER_BLOCKING 0x0 ;  /* 0x0000000000007b1d */ /* 0x000fec0000010000 */
.L_x_1:
[----:B------:R-:W-:Y:S01]  /*0920*/  LDS R37, [R3+-0x100] ;  /* 0xffff000003257984 */ /* 0x000fe20000000800 */
[----:B------:R-:W-:-:S03]  /*0930*/  UIADD3 UR7, UP1, UPT, UR7, -0x4, URZ ;  /* 0xfffffffc07077890 */ /* 0x000fc6000ff3e0ff */
[----:B-1----:R-:W0:Y:S01]  /*0940*/  LDS.128 R4, [R2+-0x800] ;  /* 0xfff8000002047984 */ /* 0x002e220000000c00 */
[----:B------:R-:W-:Y:S02]  /*0950*/  UIADD3.X UR4, UPT, UPT, UR4, -0x1, URZ, UP1, !UPT ;  /* 0xffffffff04047890 */ /* 0x000fe40008ffe4ff */
[----:B------:R-:W-:Y:S01]  /*0960*/  UISETP.NE.U32.AND UP1, UPT, UR7, URZ, UPT ;  /* 0x000000ff0700728c */ /* 0x000fe2000bf25070 */
[----:B------:R-:W1:Y:S03]  /*0970*/  LDS.128 R8, [R2+-0x600] ;  /* 0xfffa000002087984 */ /* 0x000e660000000c00 */
[----:B------:R-:W-:Y:S01]  /*0980*/  UISETP.NE.AND.EX UP1, UPT, UR4, URZ, UPT, UP1 ;  /* 0x000000ff0400728c */ /* 0x000fe2000bf25310 */
[----:B------:R-:W2:Y:S04]  /*0990*/  LDS R36, [R3+-0x80] ;  /* 0xffff800003247984 */ /* 0x000ea80000000800 */
[----:B------:R-:W3:Y:S04]  /*09a0*/  LDS.128 R16, [R2+-0x200] ;  /* 0xfffe000002107984 */ /* 0x000ee80000000c00 */
[----:B------:R-:W4:Y:S01]  /*09b0*/  LDS R43, [R3] ;  /* 0x00000000032b7984 */ /* 0x000f220000000800 */
[C---:B0-----:R-:W-:Y:S01]  /*09c0*/  FFMA R15, R37.reuse, R4, R12 ;  /* 0x00000004250f7223 */ /* 0x041fe2000000000c */
[----:B-1----:R-:W-:-:S03]  /*09d0*/  FFMA R4, R37, R8, R13 ;  /* 0x0000000825047223 */ /* 0x002fc6000000000d */
[C---:B--2---:R-:W-:Y:S01]  /*09e0*/  FFMA R8, R36.reuse, R5, R15 ;  /* 0x0000000524087223 */ /* 0x044fe2000000000f */
[C---:B------:R-:W-:Y:S01]  /*09f0*/  FFMA R4, R36.reuse, R9, R4 ;  /* 0x0000000924047223 */ /* 0x040fe20000000004 */
[----:B------:R-:W0:Y:S01]  /*0a00*/  LDS.128 R12, [R2+-0x400] ;  /* 0xfffc0000020c7984 */ /* 0x000e220000000c00 */
[----:B---3--:R-:W-:Y:S02]  /*0a10*/  FFMA R16, R37, R16, R21 ;  /* 0x0000001025107223 */ /* 0x008fe40000000015 */
[C---:B----4-:R-:W-:Y:S02]  /*0a20*/  FFMA R10, R43.reuse, R10, R4 ;  /* 0x0000000a2b0a7223 */ /* 0x050fe40000000004 */
[----:B------:R-:W-:Y:S01]  /*0a30*/  FFMA R17, R36, R17, R16 ;  /* 0x0000001124117223 */ /* 0x000fe20000000010 */
[----:B------:R-:W-:-:S03]  /*0a40*/  FFMA R6, R43, R6, R8 ;  /* 0x000000062b067223 */ /* 0x000fc60000000008 */
[----:B------:R-:W-:Y:S01]  /*0a50*/  FFMA R18, R43, R18, R17 ;  /* 0x000000122b127223 */ /* 0x000fe20000000011 */
[----:B0-----:R-:W-:Y:S02]  /*0a60*/  FFMA R5, R37, R12, R20 ;  /* 0x0000000c25057223 */ /* 0x001fe40000000014 */
[----:B------:R-:W0:Y:S02]  /*0a70*/  LDS.128 R20, [R2] ;  /* 0x0000000002147984 */ /* 0x000e240000000c00 */
[----:B------:R-:W-:-:S04]  /*0a80*/  FFMA R4, R36, R13, R5 ;  /* 0x0000000d24047223 */ /* 0x000fc80000000005 */
[----:B------:R-:W-:Y:S01]  /*0a90*/  FFMA R14, R43, R14, R4 ;  /* 0x0000000e2b0e7223 */ /* 0x000fe20000000004 */
[----:B0-----:R-:W-:Y:S02]  /*0aa0*/  FFMA R5, R37, R20, R24 ;  /* 0x0000001425057223 */ /* 0x001fe40000000018 */
[----:B------:R-:W0:Y:S02]  /*0ab0*/  LDS.128 R24, [R2+0x200] ;  /* 0x0002000002187984 */ /* 0x000e240000000c00 */
[----:B------:R-:W-:-:S04]  /*0ac0*/  FFMA R4, R36, R21, R5 ;  /* 0x0000001524047223 */ /* 0x000fc80000000005 */
[----:B------:R-:W-:Y:S01]  /*0ad0*/  FFMA R22, R43, R22, R4 ;  /* 0x000000162b167223 */ /* 0x000fe20000000004 */
[----:B0-----:R-:W-:Y:S02]  /*0ae0*/  FFMA R5, R37, R24, R28 ;  /* 0x0000001825057223 */ /* 0x001fe4000000001c */
[----:B------:R-:W0:Y:S02]  /*0af0*/  LDS.128 R28, [R2+0x400] ;  /* 0x00040000021c7984 */ /* 0x000e240000000c00 */
[----:B------:R-:W-:-:S04]  /*0b00*/  FFMA R4, R36, R25, R5 ;  /* 0x0000001924047223 */ /* 0x000fc80000000005 */
[----:B------:R-:W-:Y:S01]  /*0b10*/  FFMA R4, R43, R26, R4 ;  /* 0x0000001a2b047223 */ /* 0x000fe20000000004 */
[----:B0-----:R-:W-:Y:S02]  /*0b20*/  FFMA R28, R37, R28, R33 ;  /* 0x0000001c251c7223 */ /* 0x001fe40000000021 */
[----:B------:R0:W1:Y:S02]  /*0b30*/  LDS.128 R32, [R2+0x600] ;  /* 0x0006000002207984 */ /* 0x0000640000000c00 */
[----:B------:R-:W-:-:S04]  /*0b40*/  FFMA R29, R36, R29, R28 ;  /* 0x0000001d241d7223 */ /* 0x000fc8000000001c */
[----:B------:R-:W-:Y:S01]  /*0b50*/  FFMA R30, R43, R30, R29 ;  /* 0x0000001e2b1e7223 */ /* 0x000fe2000000001d */
[----:B0-----:R-:W-:Y:S01]  /*0b60*/  IADD3 R2, PT, PT, R2, 0x10, RZ ;  /* 0x0000001002027810 */ /* 0x001fe20007ffe0ff */
[----:B-1----:R-:W-:Y:S02]  /*0b70*/  FFMA R37, R37, R32, R42 ;  /* 0x0000002025257223 */ /* 0x002fe4000000002a */
[----:B------:R0:W1:Y:S02]  /*0b80*/  LDS R42, [R3+0x80] ;  /* 0x00008000032a7984 */ /* 0x0000640000000800 */
[----:B------:R-:W-:-:S04]  /*0b90*/  FFMA R33, R36, R33, R37 ;  /* 0x0000002124217223 */ /* 0x000fc80000000025 */
[----:B------:R-:W-:Y:S01]  /*0ba0*/  FFMA R34, R43, R34, R33 ;  /* 0x000000222b227223 */ /* 0x000fe20000000021 */
[----:B0-----:R-:W-:Y:S02]  /*0bb0*/  VIADD R3, R3, 0x200 ;  /* 0x0000020003037836 */ /* 0x001fe40000000000 */
[C---:B-1----:R-:W-:Y:S01]  /*0bc0*/  FFMA R12, R42.reuse, R7, R6 ;  /* 0x000000072a0c7223 */ /* 0x042fe20000000006 */
[C---:B------:R-:W-:Y:S01]  /*0bd0*/  FFMA R13, R42.reuse, R11, R10 ;  /* 0x0000000b2a0d7223 */ /* 0x040fe2000000000a */
[C---:B------:R-:W-:Y:S01]  /*0be0*/  FFMA R20, R42.reuse, R15, R14 ;  /* 0x0000000f2a147223 */ /* 0x040fe2000000000e */
[C---:B------:R-:W-:Y:S01]  /*0bf0*/  FFMA R21, R42.reuse, R19, R18 ;  /* 0x000000132a157223 */ /* 0x040fe20000000012 */
[C---:B------:R-:W-:Y:S01]  /*0c00*/  FFMA R24, R42.reuse, R23, R22 ;  /* 0x000000172a187223 */ /* 0x040fe20000000016 */
[C---:B------:R-:W-:Y:S01]  /*0c10*/  FFMA R28, R42.reuse, R27, R4 ;  /* 0x0000001b2a1c7223 */ /* 0x040fe20000000004 */
[C---:B------:R-:W-:Y:S01]  /*0c20*/  FFMA R33, R42.reuse, R31, R30 ;  /* 0x0000001f2a217223 */ /* 0x040fe2000000001e */
[----:B------:R-:W-:Y:S01]  /*0c30*/  FFMA R42, R42, R35, R34 ;  /* 0x000000232a2a7223 */ /* 0x000fe20000000022 */
[----:B------:R-:W-:Y:S06]  /*0c40*/  BRA.U UP1, `(.L_x_1) ;  /* 0xfffffffd01347547 */ /* 0x000fec000b83ffff */
[----:B------:R-:W-:Y:S06]  /*0c50*/  BAR.SYNC.DEFER_BLOCKING 0x0 ;  /* 0x0000000000007b1d */ /* 0x000fec0000010000 */
[----:B------:R-:W-:Y:S05]  /*0c60*/  BRA.U UP0, `(.L_x_2) ;  /* 0xfffffff500a07547 */ /* 0x000fea000b83ffff */
.L_x_0:
[----:B------:R-:W0:Y:S01]  /*0c70*/  LDC.64 R2, c[0x0][0x3d0] ;  /* 0x0000f400ff027b82 */ /* 0x000e220000000a00 */
[----:B------:R-:W1:Y:S07]  /*0c80*/  LDCU.64 UR4, c[0x0][0x3c8] ;  /* 0x00007900ff0477ac */ /* 0x000e6e0008000a00 */
[----:B------:R-:W2:Y:S01]  /*0c90*/  LDC R11, c[0x0][0x3c0] ;  /* 0x0000f000ff0b7b82 */ /* 0x000ea20000000800 */
[----:B0-----:R-:W-:-:S04]  /*0ca0*/  IMAD.WIDE.U32 R44, R41, R2, R44 ;  /* 0x00000002292c7225 */ /* 0x001fc800078e002c */
[----:B------:R-:W-:Y:S01]  /*0cb0*/  IMAD R41, R41, R3, R45 ;  /* 0x0000000329297224 */ /* 0x000fe200078e022d */
[C---:B-1----:R-:W-:Y:S01]  /*0cc0*/  LEA R4, P0, R44.reuse, UR4, 0x2 ;  /* 0x000000042c047c11 */ /* 0x042fe2000f8010ff */
[----:B------:R-:W2:Y:S03]  /*0cd0*/  LDCU UR4, c[0x0][0x398] ;  /* 0x00007300ff0477ac */ /* 0x000ea60008000800 */
[----:B------:R-:W-:-:S05]  /*0ce0*/  LEA.HI.X R5, R44, UR5, R41, 0x2, P0 ;  /* 0x000000052c057c11 */ /* 0x000fca00080f1429 */
[----:B------:R-:W3:Y:S01]  /*0cf0*/  LDG.E R9, desc[UR18][R4.64] ;  /* 0x0000001204097981 */ /* 0x000ee2000c1e1900 */
[C---:B------:R-:W-:Y:S02]  /*0d00*/  SHF.L.U32 R17, R2.reuse, 0x4, RZ ;  /* 0x0000000402117819 */ /* 0x040fe400000006ff */
[----:B------:R-:W-:Y:S02]  /*0d10*/  SHF.L.U64.HI R15, R2, 0x4, R3 ;  /* 0x00000004020f7819 */ /* 0x000fe40000010203 */
[----:B------:R-:W-:-:S04]  /*0d20*/  IADD3 R6, P0, PT, R17, R4, RZ ;  /* 0x0000000411067210 */ /* 0x000fc80007f1e0ff */
[----:B------:R-:W-:Y:S01]  /*0d30*/  IADD3.X R7, PT, PT, R15, R5, RZ, P0, !PT ;  /* 0x000000050f077210 */ /* 0x000fe200007fe4ff */
[----:B--2---:R-:W-:-:S04]  /*0d40*/  FFMA R12, R12, UR4, R11 ;  /* 0x000000040c0c7c23 */ /* 0x004fc8000800000b */
[----:B---3--:R-:W-:-:S05]  /*0d50*/  FMUL R25, R12, R9 ;  /* 0x000000090c197220 */ /* 0x008fca0000400000 */
[----:B------:R0:W-:Y:S04]  /*0d60*/  STG.E desc[UR18][R4.64], R25 ;  /* 0x0000001904007986 */ /* 0x0001e8000c101912 */
[----:B------:R-:W2:Y:S01]  /*0d70*/  LDG.E R0, desc[UR18][R6.64] ;  /* 0x0000001206007981 */ /* 0x000ea2000c1e1900 */
[C---:B------:R-:W-:Y:S02]  /*0d80*/  IMAD.SHL.U32 R23, R2.reuse, 0x20, RZ ;  /* 0x0000002002177824 */ /* 0x040fe400078e00ff */
[----:B------:R-:W-:Y:S01]  /*0d90*/  FFMA R13, R13, UR4, R11 ;  /* 0x000000040d0d7c23 */ /* 0x000fe2000800000b */
[----:B------:R-:W-:Y:S02]  /*0da0*/  SHF.L.U64.HI R19, R2, 0x5, R3 ;  /* 0x0000000502137819 */ /* 0x000fe40000010203 */
[----:B------:R-:W-:-:S04]  /*0db0*/  IADD3 R8, P0, PT, R23, R4, RZ ;  /* 0x0000000417087210 */ /* 0x000fc80007f1e0ff */
[----:B------:R-:W-:Y:S01]  /*0dc0*/  IADD3.X R9, PT, PT, R19, R5, RZ, P0, !PT ;  /* 0x0000000513097210 */ /* 0x000fe200007fe4ff */
[----:B--2---:R-:W-:-:S05]  /*0dd0*/  FMUL R27, R13, R0 ;  /* 0x000000000d1b7220 */ /* 0x004fca0000400000 */
[----:B------:R1:W-:Y:S04]  /*0de0*/  STG.E desc[UR18][R6.64], R27 ;  /* 0x0000001b06007986 */ /* 0x0003e8000c101912 */
[----:B------:R-:W2:Y:S01]  /*0df0*/  LDG.E R29, desc[UR18][R8.64] ;  /* 0x00000012081d7981 */ /* 0x000ea2000c1e1900 */
[----:B------:R-:W-:Y:S01]  /*0e00*/  FFMA R20, R20, UR4, R11 ;  /* 0x0000000414147c23 */ /* 0x000fe2000800000b */
[----:B------:R-:W-:-:S04]  /*0e10*/  IADD3 R12, P0, PT, R8, R17, RZ ;  /* 0x00000011080c7210 */ /* 0x000fc80007f1e0ff */
[----:B------:R-:W-:Y:S01]  /*0e20*/  IADD3.X R13, PT, PT, R9, R15, RZ, P0, !PT ;  /* 0x0000000f090d7210 */ /* 0x000fe200007fe4ff */
[----:B--2---:R-:W-:-:S05]  /*0e30*/  FMUL R29, R20, R29 ;  /* 0x0000001d141d7220 */ /* 0x004fca0000400000 */
[----:B------:R2:W-:Y:S04]  /*0e40*/  STG.E desc[UR18][R8.64], R29 ;  /* 0x0000001d08007986 */ /* 0x0005e8000c101912 */
[----:B------:R-:W3:Y:S01]  /*0e50*/  LDG.E R0, desc[UR18][R12.64] ;  /* 0x000000120c007981 */ /* 0x000ee2000c1e1900 */
[----:B------:R-:W-:Y:S01]  /*0e60*/  FFMA R21, R21, UR4, R11 ;  /* 0x0000000415157c23 */ /* 0x000fe2000800000b */
[----:B0-----:R-:W-:-:S04]  /*0e70*/  LEA R4, P0, R2, R4, 0x6 ;  /* 0x0000000402047211 */ /* 0x001fc800078030ff */
[----:B------:R-:W-:Y:S01]  /*0e80*/  LEA.HI.X R5, R2, R5, R3, 0x6, P0 ;  /* 0x0000000502057211 */ /* 0x000fe200000f3403 */
[----:B---3--:R-:W-:-:S05]  /*0e90*/  FMUL R21, R21, R0 ;  /* 0x0000000015157220 */ /* 0x008fca0000400000 */
[----:B------:R0:W-:Y:S04]  /*0ea0*/  STG.E desc[UR18][R12.64], R21 ;  /* 0x000000150c007986 */ /* 0x0001e8000c101912 */
[----:B-1----:R-:W3:Y:S01]  /*0eb0*/  LDG.E R7, desc[UR18][R4.64] ;  /* 0x0000001204077981 */ /* 0x002ee2000c1e1900 */
[----:B------:R-:W-:Y:S01]  /*0ec0*/  IADD3 R2, P0, PT, R4, R17, RZ ;  /* 0x0000001104027210 */ /* 0x000fe20007f1e0ff */
[----:B------:R-:W-:-:S04]  /*0ed0*/  FFMA R24, R24, UR4, R11 ;  /* 0x0000000418187c23 */ /* 0x000fc8000800000b */
[----:B------:R-:W-:Y:S02]  /*0ee0*/  IMAD.X R3, R5, 0x1, R15, P0 ;  /* 0x0000000105037824 */ /* 0x000fe400000e060f */
[----:B---3--:R-:W-:-:S05]  /*0ef0*/  FMUL R25, R24, R7 ;  /* 0x0000000718197220 */ /* 0x008fca0000400000 */
[----:B------:R-:W-:Y:S04]  /*0f00*/  STG.E desc[UR18][R4.64], R25 ;  /* 0x0000001904007986 */ /* 0x000fe8000c101912 */
[----:B------:R-:W0:Y:S01]  /*0f10*/  LDG.E R7, desc[UR18][R2.64] ;  /* 0x0000001202077981 */ /* 0x000e22000c1e1900 */
[----:B------:R-:W-:Y:S01]  /*0f20*/  FFMA R28, R28, UR4, R11 ;  /* 0x000000041c1c7c23 */ /* 0x000fe2000800000b */
[----:B--2---:R-:W-:-:S04]  /*0f30*/  IADD3 R8, P0, PT, R4, R23, RZ ;  /* 0x0000001704087210 */ /* 0x004fc80007f1e0ff */
[----:B------:R-:W-:Y:S01]  /*0f40*/  IADD3.X R9, PT, PT, R5, R19, RZ, P0, !PT ;  /* 0x0000001305097210 */ /* 0x000fe200007fe4ff */
[----:B0-----:R-:W-:-:S05]  /*0f50*/  FMUL R13, R28, R7 ;  /* 0x000000071c0d7220 */ /* 0x001fca0000400000 */
[----:B------:R-:W-:Y:S04]  /*0f60*/  STG.E desc[UR18][R2.64], R13 ;  /* 0x0000000d02007986 */ /* 0x000fe8000c101912 */
[----:B------:R-:W2:Y:S01]  /*0f70*/  LDG.E R0, desc[UR18][R8.64] ;  /* 0x0000001208007981 */ /* 0x000ea2000c1e1900 */
[----:B------:R-:W-:Y:S01]  /*0f80*/  FFMA R33, R33, UR4, R11 ;  /* 0x0000000421217c23 */ /* 0x000fe2000800000b */
[----:B------:R-:W-:-:S04]  /*0f90*/  IADD3 R6, P0, PT, R8, R17, RZ ;  /* 0x0000001108067210 */ /* 0x000fc80007f1e0ff */
[----:B------:R-:W-:Y:S01]  /*0fa0*/  IADD3.X R7, PT, PT, R9, R15, RZ, P0, !PT ;  /* 0x0000000f09077210 */ /* 0x000fe200007fe4ff */
[----:B--2---:R-:W-:-:S05]  /*0fb0*/  FMUL R33, R33, R0 ;  /* 0x0000000021217220 */ /* 0x004fca0000400000 */
[----:B------:R-:W-:Y:S04]  /*0fc0*/  STG.E desc[UR18][R8.64], R33 ;  /* 0x0000002108007986 */ /* 0x000fe8000c101912 */
[----:B------:R-:W2:Y:S01]  /*0fd0*/  LDG.E R0, desc[UR18][R6.64] ;  /* 0x0000001206007981 */ /* 0x000ea2000c1e1900 */
[----:B------:R-:W-:-:S04]  /*0fe0*/  FFMA R11, R42, UR4, R11 ;  /* 0x000000042a0b7c23 */ /* 0x000fc8000800000b */
[----:B--2---:R-:W-:-:S05]  /*0ff0*/  FMUL R11, R11, R0 ;  /* 0x000000000b0b7220 */ /* 0x004fca0000400000 */
[----:B------:R-:W-:Y:S01]  /*1000*/  STG.E desc[UR18][R6.64], R11 ;  /* 0x0000000b06007986 */ /* 0x000fe2000c101912 */
[----:B------:R-:W-:Y:S05]  /*1010*/  EXIT ;  /* 0x000000000000794d */ /* 0x000fea0003800000 */
.L_x_3:
[----:B------:R-:W-:-:S00]  /*1020*/  BRA `(.L_x_3) ;  /* 0xfffffffc00fc7947 */ /* 0x000fc0000383ffff */
[----:B------:R-:W-:-:S00]  /*1030*/  NOP ;  /* 0x0000000000007918 */ /* 0x000fc00000000000 */
        /* <DEDUP_REMOVED lines=12> */
.L_x_4:


//--------------------- .nv.shared.tiled_sgemm    --------------------------
	.section	.nv.shared.tiled_sgemm,"aw",@nobits
	.sectionflags	@""
	.align	4
.nv.shared.tiled_sgemm:
	.zero		9216


//--------------------- .nv.shared.reserved.0     --------------------------
	.section	.nv.shared.reserved.0,"aw",@nobits
	.weak		__nv_reservedSMEM_offset_0_alias
	.size		__nv_reservedSMEM_offset_0_alias, 0, 64
	.other		__nv_reservedSMEM_offset_0_alias,@"STO_CUDA_RESERVED_SHARED STV_DEFAULT"
__nv_reservedSMEM_offset_0_alias:
	.zero		0
	.zero		64


//--------------------- .nv.constant0.tiled_sgemm --------------------------
	.section	.nv.constant0.tiled_sgemm,"a",@progbits
	.sectionflags	@""
	.align	4
.nv.constant0.tiled_sgemm:
	.zero		984


//--------------------- SYMBOLS --------------------------

	.type		.nv.reservedSmem.offset0,@object
	.size		.nv.reservedSmem.offset0,0x4
	.type		.nv.reservedSmem.cap,@object
	.size		.nv.reservedSmem.cap,0x4
